//
// Generated by NVIDIA NVVM Compiler
//
// Compiler Build ID: CL-36424714
// Cuda compilation tools, release 13.0, V13.0.88
// Based on NVVM 20.0.0
//

.version 9.0
.target sm_100
.address_size 64

	// .globl	_Z14gpu_convultionPiS_S_iii
.extern .func  (.param .b32 func_retval0) vprintf
(
	.param .b64 vprintf_param_0,
	.param .b64 vprintf_param_1
)
;
.extern .func __assertfail
(
	.param .b64 __assertfail_param_0,
	.param .b64 __assertfail_param_1,
	.param .b32 __assertfail_param_2,
	.param .b64 __assertfail_param_3,
	.param .b64 __assertfail_param_4
)
;
.global .align 1 .b8 __unnamed_1[35] = {118, 111, 105, 100, 32, 99, 104, 101, 99, 107, 40, 105, 110, 116, 32, 42, 44, 32, 105, 110, 116, 32, 42, 44, 32, 105, 110, 116, 44, 32, 105, 110, 116, 41};
.extern .shared .align 16 .b8 shared_img[];
.global .align 1 .b8 $str[54] = {77, 105, 115, 109, 97, 116, 99, 104, 32, 97, 116, 32, 105, 110, 100, 101, 120, 32, 37, 100, 58, 32, 67, 80, 85, 32, 118, 97, 108, 117, 101, 32, 61, 32, 37, 100, 44, 32, 71, 80, 85, 32, 118, 97, 108, 117, 101, 32, 61, 32, 37, 100, 10};
.global .align 1 .b8 $str$1[2] = {48};
.global .align 1 .b8 $str$2[27] = {47, 116, 109, 112, 47, 115, 97, 115, 115, 95, 99, 117, 95, 98, 116, 102, 100, 57, 117, 117, 54, 47, 107, 46, 99, 117};

.visible .entry _Z14gpu_convultionPiS_S_iii(
	.param .u64 .ptr .align 1 _Z14gpu_convultionPiS_S_iii_param_0,
	.param .u64 .ptr .align 1 _Z14gpu_convultionPiS_S_iii_param_1,
	.param .u64 .ptr .align 1 _Z14gpu_convultionPiS_S_iii_param_2,
	.param .u32 _Z14gpu_convultionPiS_S_iii_param_3,
	.param .u32 _Z14gpu_convultionPiS_S_iii_param_4,
	.param .u32 _Z14gpu_convultionPiS_S_iii_param_5
)
{
	.reg .pred 	%p<15>;
	.reg .b32 	%r<184>;
	.reg .b64 	%rd<20>;

	ld.param.u64 	%rd7, [_Z14gpu_convultionPiS_S_iii_param_0];
	ld.param.u64 	%rd5, [_Z14gpu_convultionPiS_S_iii_param_1];
	ld.param.u64 	%rd6, [_Z14gpu_convultionPiS_S_iii_param_2];
	ld.param.u32 	%r44, [_Z14gpu_convultionPiS_S_iii_param_3];
	ld.param.u32 	%r45, [_Z14gpu_convultionPiS_S_iii_param_4];
	ld.param.u32 	%r46, [_Z14gpu_convultionPiS_S_iii_param_5];
	cvta.to.global.u64 	%rd1, %rd7;
	add.s32 	%r47, %r46, -1;
	shr.u32 	%r48, %r47, 31;
	add.s32 	%r49, %r47, %r48;
	shr.s32 	%r50, %r49, 1;
	mov.u32 	%r1, %ctaid.x;
	add.s32 	%r51, %r50, %r1;
	mov.u32 	%r2, %tid.x;
	add.s32 	%r52, %r50, %r2;
	mad.lo.s32 	%r3, %r51, %r44, %r52;
	mul.lo.s32 	%r53, %r46, %r46;
	setp.ge.u32 	%p1, %r2, %r53;
	@%p1 bra 	$L__BB0_2;
	cvta.to.global.u64 	%rd8, %rd5;
	mul.wide.u32 	%rd9, %r2, 4;
	add.s64 	%rd10, %rd8, %rd9;
	ld.global.u32 	%r54, [%rd10];
	shl.b32 	%r55, %r2, 2;
	mov.u32 	%r56, shared_img;
	add.s32 	%r57, %r56, %r55;
	st.shared.u32 	[%r57], %r54;
	bar.sync 	0;
$L__BB0_2:
	mul.lo.s32 	%r58, %r45, %r44;
	setp.ge.s32 	%p2, %r3, %r58;
	setp.lt.s32 	%p3, %r46, 1;
	or.pred  	%p4, %p2, %p3;
	@%p4 bra 	$L__BB0_18;
	cvta.to.global.u64 	%rd11, %rd6;
	mul.wide.s32 	%rd12, %r3, 4;
	add.s64 	%rd2, %rd11, %rd12;
	and.b32  	%r4, %r46, 15;
	add.s32 	%r5, %r4, -1;
	and.b32  	%r6, %r46, 7;
	add.s32 	%r7, %r6, -1;
	and.b32  	%r8, %r46, 2147483632;
	and.b32  	%r9, %r46, 3;
	neg.s32 	%r10, %r8;
	add.s64 	%rd3, %rd1, 32;
	shl.b32 	%r11, %r46, 2;
	mov.b32 	%r168, 0;
	mov.u32 	%r183, %r168;
$L__BB0_4:
	setp.lt.u32 	%p5, %r46, 16;
	add.s32 	%r62, %r1, %r168;
	mad.lo.s32 	%r14, %r62, %r44, %r2;
	mul.lo.s32 	%r15, %r168, %r46;
	mov.b32 	%r178, 0;
	@%p5 bra 	$L__BB0_7;
	mov.u32 	%r63, shared_img;
	mad.lo.s32 	%r64, %r11, %r168, %r63;
	add.s32 	%r170, %r64, 32;
	mov.u32 	%r171, %r14;
	mov.u32 	%r172, %r10;
$L__BB0_6:
	.pragma "nounroll";
	mul.wide.s32 	%rd13, %r171, 4;
	add.s64 	%rd14, %rd3, %rd13;
	ld.global.u32 	%r65, [%rd14+-32];
	ld.shared.u32 	%r66, [%r170+-32];
	mad.lo.s32 	%r67, %r66, %r65, %r183;
	ld.global.u32 	%r68, [%rd14+-28];
	ld.shared.u32 	%r69, [%r170+-28];
	mad.lo.s32 	%r70, %r69, %r68, %r67;
	ld.global.u32 	%r71, [%rd14+-24];
	ld.shared.u32 	%r72, [%r170+-24];
	mad.lo.s32 	%r73, %r72, %r71, %r70;
	ld.global.u32 	%r74, [%rd14+-20];
	ld.shared.u32 	%r75, [%r170+-20];
	mad.lo.s32 	%r76, %r75, %r74, %r73;
	ld.global.u32 	%r77, [%rd14+-16];
	ld.shared.u32 	%r78, [%r170+-16];
	mad.lo.s32 	%r79, %r78, %r77, %r76;
	ld.global.u32 	%r80, [%rd14+-12];
	ld.shared.u32 	%r81, [%r170+-12];
	mad.lo.s32 	%r82, %r81, %r80, %r79;
	ld.global.u32 	%r83, [%rd14+-8];
	ld.shared.u32 	%r84, [%r170+-8];
	mad.lo.s32 	%r85, %r84, %r83, %r82;
	ld.global.u32 	%r86, [%rd14+-4];
	ld.shared.u32 	%r87, [%r170+-4];
	mad.lo.s32 	%r88, %r87, %r86, %r85;
	ld.global.u32 	%r89, [%rd14];
	ld.shared.u32 	%r90, [%r170];
	mad.lo.s32 	%r91, %r90, %r89, %r88;
	ld.global.u32 	%r92, [%rd14+4];
	ld.shared.u32 	%r93, [%r170+4];
	mad.lo.s32 	%r94, %r93, %r92, %r91;
	ld.global.u32 	%r95, [%rd14+8];
	ld.shared.u32 	%r96, [%r170+8];
	mad.lo.s32 	%r97, %r96, %r95, %r94;
	ld.global.u32 	%r98, [%rd14+12];
	ld.shared.u32 	%r99, [%r170+12];
	mad.lo.s32 	%r100, %r99, %r98, %r97;
	ld.global.u32 	%r101, [%rd14+16];
	ld.shared.u32 	%r102, [%r170+16];
	mad.lo.s32 	%r103, %r102, %r101, %r100;
	ld.global.u32 	%r104, [%rd14+20];
	ld.shared.u32 	%r105, [%r170+20];
	mad.lo.s32 	%r106, %r105, %r104, %r103;
	ld.global.u32 	%r107, [%rd14+24];
	ld.shared.u32 	%r108, [%r170+24];
	mad.lo.s32 	%r109, %r108, %r107, %r106;
	ld.global.u32 	%r110, [%rd14+28];
	ld.shared.u32 	%r111, [%r170+28];
	mad.lo.s32 	%r183, %r111, %r110, %r109;
	add.s32 	%r172, %r172, 16;
	add.s32 	%r171, %r171, 16;
	add.s32 	%r170, %r170, 64;
	setp.ne.s32 	%p6, %r172, 0;
	mov.u32 	%r178, %r8;
	@%p6 bra 	$L__BB0_6;
$L__BB0_7:
	setp.eq.s32 	%p7, %r4, 0;
	@%p7 bra 	$L__BB0_17;
	setp.lt.u32 	%p8, %r5, 7;
	@%p8 bra 	$L__BB0_10;
	add.s32 	%r113, %r14, %r178;
	mul.wide.s32 	%rd15, %r113, 4;
	add.s64 	%rd16, %rd1, %rd15;
	ld.global.u32 	%r114, [%rd16];
	add.s32 	%r115, %r178, %r15;
	shl.b32 	%r116, %r115, 2;
	mov.u32 	%r117, shared_img;
	add.s32 	%r118, %r117, %r116;
	ld.shared.u32 	%r119, [%r118];
	mad.lo.s32 	%r120, %r119, %r114, %r183;
	ld.global.u32 	%r121, [%rd16+4];
	ld.shared.u32 	%r122, [%r118+4];
	mad.lo.s32 	%r123, %r122, %r121, %r120;
	ld.global.u32 	%r124, [%rd16+8];
	ld.shared.u32 	%r125, [%r118+8];
	mad.lo.s32 	%r126, %r125, %r124, %r123;
	ld.global.u32 	%r127, [%rd16+12];
	ld.shared.u32 	%r128, [%r118+12];
	mad.lo.s32 	%r129, %r128, %r127, %r126;
	ld.global.u32 	%r130, [%rd16+16];
	ld.shared.u32 	%r131, [%r118+16];
	mad.lo.s32 	%r132, %r131, %r130, %r129;
	ld.global.u32 	%r133, [%rd16+20];
	ld.shared.u32 	%r134, [%r118+20];
	mad.lo.s32 	%r135, %r134, %r133, %r132;
	ld.global.u32 	%r136, [%rd16+24];
	ld.shared.u32 	%r137, [%r118+24];
	mad.lo.s32 	%r138, %r137, %r136, %r135;
	ld.global.u32 	%r139, [%rd16+28];
	ld.shared.u32 	%r140, [%r118+28];
	mad.lo.s32 	%r183, %r140, %r139, %r138;
	add.s32 	%r178, %r178, 8;
$L__BB0_10:
	setp.eq.s32 	%p9, %r6, 0;
	@%p9 bra 	$L__BB0_17;
	setp.lt.u32 	%p10, %r7, 3;
	@%p10 bra 	$L__BB0_13;
	add.s32 	%r142, %r14, %r178;
	mul.wide.s32 	%rd17, %r142, 4;
	add.s64 	%rd18, %rd1, %rd17;
	ld.global.u32 	%r143, [%rd18];
	add.s32 	%r144, %r178, %r15;
	shl.b32 	%r145, %r144, 2;
	mov.u32 	%r146, shared_img;
	add.s32 	%r147, %r146, %r145;
	ld.shared.u32 	%r148, [%r147];
	mad.lo.s32 	%r149, %r148, %r143, %r183;
	ld.global.u32 	%r150, [%rd18+4];
	ld.shared.u32 	%r151, [%r147+4];
	mad.lo.s32 	%r152, %r151, %r150, %r149;
	ld.global.u32 	%r153, [%rd18+8];
	ld.shared.u32 	%r154, [%r147+8];
	mad.lo.s32 	%r155, %r154, %r153, %r152;
	ld.global.u32 	%r156, [%rd18+12];
	ld.shared.u32 	%r157, [%r147+12];
	mad.lo.s32 	%r183, %r157, %r156, %r155;
	add.s32 	%r178, %r178, 4;
$L__BB0_13:
	setp.eq.s32 	%p11, %r9, 0;
	@%p11 bra 	$L__BB0_17;
	setp.eq.s32 	%p12, %r9, 1;
	add.s32 	%r158, %r14, %r178;
	mul.wide.s32 	%rd19, %r158, 4;
	add.s64 	%rd4, %rd1, %rd19;
	ld.global.u32 	%r159, [%rd4];
	add.s32 	%r160, %r178, %r15;
	shl.b32 	%r161, %r160, 2;
	mov.u32 	%r162, shared_img;
	add.s32 	%r38, %r162, %r161;
	ld.shared.u32 	%r163, [%r38];
	mad.lo.s32 	%r183, %r163, %r159, %r183;
	@%p12 bra 	$L__BB0_17;
	setp.eq.s32 	%p13, %r9, 2;
	ld.global.u32 	%r164, [%rd4+4];
	ld.shared.u32 	%r165, [%r38+4];
	mad.lo.s32 	%r183, %r165, %r164, %r183;
	@%p13 bra 	$L__BB0_17;
	ld.global.u32 	%r166, [%rd4+8];
	ld.shared.u32 	%r167, [%r38+8];
	mad.lo.s32 	%r183, %r167, %r166, %r183;
$L__BB0_17:
	st.global.u32 	[%rd2], %r183;
	add.s32 	%r168, %r168, 1;
	setp.ne.s32 	%p14, %r168, %r46;
	@%p14 bra 	$L__BB0_4;
$L__BB0_18:
	ret;

}
	// .globl	_Z5checkPiS_ii
.visible .entry _Z5checkPiS_ii(
	.param .u64 .ptr .align 1 _Z5checkPiS_ii_param_0,
	.param .u64 .ptr .align 1 _Z5checkPiS_ii_param_1,
	.param .u32 _Z5checkPiS_ii_param_2,
	.param .u32 _Z5checkPiS_ii_param_3
)
{
	.local .align 8 .b8 	__local_depot1[16];
	.reg .b64 	%SP;
	.reg .b64 	%SPL;
	.reg .pred 	%p<3>;
	.reg .b32 	%r<12>;
	.reg .b64 	%rd<18>;

	mov.u64 	%SPL, __local_depot1;
	cvta.local.u64 	%SP, %SPL;
	ld.param.u64 	%rd1, [_Z5checkPiS_ii_param_0];
	ld.param.u64 	%rd2, [_Z5checkPiS_ii_param_1];
	ld.param.u32 	%r4, [_Z5checkPiS_ii_param_2];
	ld.param.u32 	%r5, [_Z5checkPiS_ii_param_3];
	mov.u32 	%r6, %ctaid.x;
	mov.u32 	%r7, %ntid.x;
	mov.u32 	%r8, %tid.x;
	mad.lo.s32 	%r1, %r6, %r7, %r8;
	mul.lo.s32 	%r9, %r5, %r4;
	setp.ge.s32 	%p1, %r1, %r9;
	@%p1 bra 	$L__BB1_3;
	cvta.to.global.u64 	%rd3, %rd1;
	cvta.to.global.u64 	%rd4, %rd2;
	mul.wide.s32 	%rd5, %r1, 4;
	add.s64 	%rd6, %rd3, %rd5;
	ld.global.u32 	%r2, [%rd6];
	add.s64 	%rd7, %rd4, %rd5;
	ld.global.u32 	%r3, [%rd7];
	setp.eq.s32 	%p2, %r2, %r3;
	@%p2 bra 	$L__BB1_3;
	add.u64 	%rd8, %SP, 0;
	add.u64 	%rd9, %SPL, 0;
	st.local.v2.u32 	[%rd9], {%r1, %r2};
	st.local.u32 	[%rd9+8], %r3;
	mov.u64 	%rd10, $str;
	cvta.global.u64 	%rd11, %rd10;
	{ // callseq 0, 0
	.param .b64 param0;
	st.param.b64 	[param0], %rd11;
	.param .b64 param1;
	st.param.b64 	[param1], %rd8;
	.param .b32 retval0;
	call.uni (retval0), 
	vprintf, 
	(
	param0, 
	param1
	);
	ld.param.b32 	%r10, [retval0];
	} // callseq 0
	mov.u64 	%rd12, $str$1;
	cvta.global.u64 	%rd13, %rd12;
	mov.u64 	%rd14, $str$2;
	cvta.global.u64 	%rd15, %rd14;
	mov.u64 	%rd16, __unnamed_1;
	cvta.global.u64 	%rd17, %rd16;
	{ // callseq 1, 0
	.param .b64 param0;
	st.param.b64 	[param0], %rd13;
	.param .b64 param1;
	st.param.b64 	[param1], %rd15;
	.param .b32 param2;
	st.param.b32 	[param2], 81;
	.param .b64 param3;
	st.param.b64 	[param3], %rd17;
	.param .b64 param4;
	st.param.b64 	[param4], 1;
	call.uni 
	__assertfail, 
	(
	param0, 
	param1, 
	param2, 
	param3, 
	param4
	);
	} // callseq 1
$L__BB1_3:
	ret;

}


// ===== COMPILED SASS (sm_100) =====

	.target	sm_100

	.elftype	@"ET_EXEC"


//--------------------- .note.nv.tkinfo           --------------------------
	.section	.note.nv.tkinfo,"",@"SHT_NOTE"
	.sectionflags	@"SHF_NOTE_NV_TKINFO"
	.tkinfo
        /*0018*/ 	.word	0x00000002
        /*0030*/ 	.string	""
        /*0030*/ 	.string	"ptxas"
        /*0030*/ 	.string	"Cuda compilation tools, release 13.0, V13.0.88"
        /*0030*/ 	.string	"Build cuda_13.0.r13.0/compiler.36424714_0"
        /*0030*/ 	.string	"-arch sm_100 -m 64 "



//--------------------- .note.nv.cuinfo           --------------------------
	.section	.note.nv.cuinfo,"",@"SHT_NOTE"
	.sectionflags	@"SHF_NOTE_NV_CUINFO"
        /*0018*/ 	.short	0x0002
        /*001a*/ 	.short	0x0064
        /*001c*/ 	.short	0x0082
	.zero		2


//--------------------- .nv.info                  --------------------------
	.section	.nv.info,"",@"SHT_CUDA_INFO"
	.align	4


	//----- nvinfo : EIATTR_REGCOUNT
	.align		4
        /*0000*/ 	.byte	0x04, 0x2f
        /*0002*/ 	.short	(.L_5 - .L_4)
	.align		4
.L_4:
        /*0004*/ 	.word	index@(_Z14gpu_convultionPiS_S_iii)
        /*0008*/ 	.word	0x0000001e


	//----- nvinfo : EIATTR_FRAME_SIZE
	.align		4
.L_5:
        /*000c*/ 	.byte	0x04, 0x11
        /*000e*/ 	.short	(.L_7 - .L_6)
	.align		4
.L_6:
        /*0010*/ 	.word	index@(_Z14gpu_convultionPiS_S_iii)
        /*0014*/ 	.word	0x00000000


	//----- nvinfo : EIATTR_REGCOUNT
	.align		4
.L_7:
        /*0018*/ 	.byte	0x04, 0x2f
        /*001a*/ 	.short	(.L_9 - .L_8)
	.align		4
.L_8:
        /*001c*/ 	.word	index@(_Z5checkPiS_ii)
        /*0020*/ 	.word	0x00000018


	//----- nvinfo : EIATTR_FRAME_SIZE
	.align		4
.L_9:
        /*0024*/ 	.byte	0x04, 0x11
        /*0026*/ 	.short	(.L_11 - .L_10)
	.align		4
.L_10:
        /*0028*/ 	.word	index@(_Z5checkPiS_ii)
        /*002c*/ 	.word	0x00000010


	//----- nvinfo : EIATTR_MIN_STACK_SIZE
	.align		4
.L_11:
        /*0030*/ 	.byte	0x04, 0x12
        /*0032*/ 	.short	(.L_13 - .L_12)
	.align		4
.L_12:
        /*0034*/ 	.word	index@(_Z5checkPiS_ii)
        /*0038*/ 	.word	0x00000010


	//----- nvinfo : EIATTR_MIN_STACK_SIZE
	.align		4
.L_13:
        /*003c*/ 	.byte	0x04, 0x12
        /*003e*/ 	.short	(.L_15 - .L_14)
	.align		4
.L_14:
        /*0040*/ 	.word	index@(_Z14gpu_convultionPiS_S_iii)
        /*0044*/ 	.word	0x00000000
.L_15:


//--------------------- .nv.compat                --------------------------
	.section	.nv.compat,"",@"SHT_CUDA_COMPAT_INFO"
	.align	4
        /*0000*/ 	.byte	0x02, 0x09, 0x00, 0x00, 0x02, 0x02, 0x01, 0x00, 0x02, 0x05, 0x05, 0x00, 0x03, 0x07, 0x01, 0x01
        /*0010*/ 	.byte	0x02, 0x03, 0x00, 0x00, 0x02, 0x06, 0x01, 0x00, 0x04, 0x0b, 0x08, 0x00, 0x09, 0x00, 0x00, 0x00
        /*0020*/ 	.byte	0x00, 0x00, 0x00, 0x00


//--------------------- .nv.info._Z5checkPiS_ii   --------------------------
	.section	.nv.info._Z5checkPiS_ii,"",@"SHT_CUDA_INFO"
	.sectionflags	@""
	.align	4


	//----- nvinfo : EIATTR_CUDA_API_VERSION
	.align		4
        /*0000*/ 	.byte	0x04, 0x37
        /*0002*/ 	.short	(.L_17 - .L_16)
.L_16:
        /*0004*/ 	.word	0x00000082


	//----- nvinfo : EIATTR_KPARAM_INFO
	.align		4
.L_17:
        /*0008*/ 	.byte	0x04, 0x17
        /*000a*/ 	.short	(.L_19 - .L_18)
.L_18:
        /*000c*/ 	.word	0x00000000
        /*0010*/ 	.short	0x0003
        /*0012*/ 	.short	0x0014
        /*0014*/ 	.byte	0x00, 0xf0, 0x11, 0x00


	//----- nvinfo : EIATTR_KPARAM_INFO
	.align		4
.L_19:
        /*0018*/ 	.byte	0x04, 0x17
        /*001a*/ 	.short	(.L_21 - .L_20)
.L_20:
        /*001c*/ 	.word	0x00000000
        /*0020*/ 	.short	0x0002
        /*0022*/ 	.short	0x0010
        /*0024*/ 	.byte	0x00, 0xf0, 0x11, 0x00


	//----- nvinfo : EIATTR_KPARAM_INFO
	.align		4
.L_21:
        /*0028*/ 	.byte	0x04, 0x17
        /*002a*/ 	.short	(.L_23 - .L_22)
.L_22:
        /*002c*/ 	.word	0x00000000
        /*0030*/ 	.short	0x0001
        /*0032*/ 	.short	0x0008
        /*0034*/ 	.byte	0x00, 0xf5, 0x21, 0x00


	//----- nvinfo : EIATTR_KPARAM_INFO
	.align		4
.L_23:
        /*0038*/ 	.byte	0x04, 0x17
        /*003a*/ 	.short	(.L_25 - .L_24)
.L_24:
        /*003c*/ 	.word	0x00000000
        /*0040*/ 	.short	0x0000
        /*0042*/ 	.short	0x0000
        /*0044*/ 	.byte	0x00, 0xf5, 0x21, 0x00


	//----- nvinfo : EIATTR_SPARSE_MMA_MASK
	.align		4
.L_25:
        /*0048*/ 	.byte	0x03, 0x50
        /*004a*/ 	.short	0x0000


	//----- nvinfo : EIATTR_MAXREG_COUNT
	.align		4
        /*004c*/ 	.byte	0x03, 0x1b
        /*004e*/ 	.short	0x00ff


	//----- nvinfo : EIATTR_EXTERNS
	.align		4
        /*0050*/ 	.byte	0x04, 0x0f
        /*0052*/ 	.short	(.L_27 - .L_26)


	//   ....[0]....
	.align		4
.L_26:
        /*0054*/ 	.word	index@(vprintf)


	//   ....[1]....
	.align		4
        /*0058*/ 	.word	index@(__assertfail)


	//----- nvinfo : EIATTR_MERCURY_ISA_VERSION
	.align		4
.L_27:
        /*005c*/ 	.byte	0x03, 0x5f
        /*005e*/ 	.short	0x0101


	//----- nvinfo : EIATTR_VRC_CTA_INIT_COUNT
	.align		4
        /*0060*/ 	.byte	0x02, 0x4a
	.zero		1
	.zero		1


	//----- nvinfo : EIATTR_SYSCALL_OFFSETS
	.align		4
        /*0064*/ 	.byte	0x04, 0x46
        /*0066*/ 	.short	(.L_29 - .L_28)


	//   ....[0]....
.L_28:
        /*0068*/ 	.word	0x000001f0


	//   ....[1]....
        /*006c*/ 	.word	0x000002f0


	//----- nvinfo : EIATTR_EXIT_INSTR_OFFSETS
	.align		4
.L_29:
        /*0070*/ 	.byte	0x04, 0x1c
        /*0072*/ 	.short	(.L_31 - .L_30)


	//   ....[0]....
.L_30:
        /*0074*/ 	.word	0x000000d0


	//   ....[1]....
        /*0078*/ 	.word	0x00000160


	//   ....[2]....
        /*007c*/ 	.word	0x00000300


	//----- nvinfo : EIATTR_CRS_STACK_SIZE
	.align		4
.L_31:
        /*0080*/ 	.byte	0x04, 0x1e
        /*0082*/ 	.short	(.L_33 - .L_32)
.L_32:
        /*0084*/ 	.word	0x00000000


	//----- nvinfo : EIATTR_CBANK_PARAM_SIZE
	.align		4
.L_33:
        /*0088*/ 	.byte	0x03, 0x19
        /*008a*/ 	.short	0x0018


	//----- nvinfo : EIATTR_PARAM_CBANK
	.align		4
        /*008c*/ 	.byte	0x04, 0x0a
        /*008e*/ 	.short	(.L_35 - .L_34)
	.align		4
.L_34:
        /*0090*/ 	.word	index@(.nv.constant0._Z5checkPiS_ii)
        /*0094*/ 	.short	0x0380
        /*0096*/ 	.short	0x0018


	//----- nvinfo : EIATTR_SW_WAR
	.align		4
.L_35:
        /*0098*/ 	.byte	0x04, 0x36
        /*009a*/ 	.short	(.L_37 - .L_36)
.L_36:
        /*009c*/ 	.word	0x00000008
.L_37:


//--------------------- .nv.info._Z14gpu_convultionPiS_S_iii --------------------------
	.section	.nv.info._Z14gpu_convultionPiS_S_iii,"",@"SHT_CUDA_INFO"
	.sectionflags	@""
	.align	4


	//----- nvinfo : EIATTR_CUDA_API_VERSION
	.align		4
        /*0000*/ 	.byte	0x04, 0x37
        /*0002*/ 	.short	(.L_39 - .L_38)
.L_38:
        /*0004*/ 	.word	0x00000082


	//----- nvinfo : EIATTR_KPARAM_INFO
	.align		4
.L_39:
        /*0008*/ 	.byte	0x04, 0x17
        /*000a*/ 	.short	(.L_41 - .L_40)
.L_40:
        /*000c*/ 	.word	0x00000000
        /*0010*/ 	.short	0x0005
        /*0012*/ 	.short	0x0020
        /*0014*/ 	.byte	0x00, 0xf0, 0x11, 0x00


	//----- nvinfo : EIATTR_KPARAM_INFO
	.align		4
.L_41:
        /*0018*/ 	.byte	0x04, 0x17
        /*001a*/ 	.short	(.L_43 - .L_42)
.L_42:
        /*001c*/ 	.word	0x00000000
        /*0020*/ 	.short	0x0004
        /*0022*/ 	.short	0x001c
        /*0024*/ 	.byte	0x00, 0xf0, 0x11, 0x00


	//----- nvinfo : EIATTR_KPARAM_INFO
	.align		4
.L_43:
        /*0028*/ 	.byte	0x04, 0x17
        /*002a*/ 	.short	(.L_45 - .L_44)
.L_44:
        /*002c*/ 	.word	0x00000000
        /*0030*/ 	.short	0x0003
        /*0032*/ 	.short	0x0018
        /*0034*/ 	.byte	0x00, 0xf0, 0x11, 0x00


	//----- nvinfo : EIATTR_KPARAM_INFO
	.align		4
.L_45:
        /*0038*/ 	.byte	0x04, 0x17
        /*003a*/ 	.short	(.L_47 - .L_46)
.L_46:
        /*003c*/ 	.word	0x00000000
        /*0040*/ 	.short	0x0002
        /*0042*/ 	.short	0x0010
        /*0044*/ 	.byte	0x00, 0xf5, 0x21, 0x00


	//----- nvinfo : EIATTR_KPARAM_INFO
	.align		4
.L_47:
        /*0048*/ 	.byte	0x04, 0x17
        /*004a*/ 	.short	(.L_49 - .L_48)
.L_48:
        /*004c*/ 	.word	0x00000000
        /*0050*/ 	.short	0x0001
        /*0052*/ 	.short	0x0008
        /*0054*/ 	.byte	0x00, 0xf5, 0x21, 0x00


	//----- nvinfo : EIATTR_KPARAM_INFO
	.align		4
.L_49:
        /*0058*/ 	.byte	0x04, 0x17
        /*005a*/ 	.short	(.L_51 - .L_50)
.L_50:
        /*005c*/ 	.word	0x00000000
        /*0060*/ 	.short	0x0000
        /*0062*/ 	.short	0x0000
        /*0064*/ 	.byte	0x00, 0xf5, 0x21, 0x00


	//----- nvinfo : EIATTR_SPARSE_MMA_MASK
	.align		4
.L_51:
        /*0068*/ 	.byte	0x03, 0x50
        /*006a*/ 	.short	0x0000


	//----- nvinfo : EIATTR_MAXREG_COUNT
	.align		4
        /*006c*/ 	.byte	0x03, 0x1b
        /*006e*/ 	.short	0x00ff


	//----- nvinfo : EIATTR_NUM_BARRIERS
	.align		4
        /*0070*/ 	.byte	0x02, 0x4c
        /*0072*/ 	.byte	0x01
	.zero		1


	//----- nvinfo : EIATTR_MERCURY_ISA_VERSION
	.align		4
        /*0074*/ 	.byte	0x03, 0x5f
        /*0076*/ 	.short	0x0101


	//----- nvinfo : EIATTR_VRC_CTA_INIT_COUNT
	.align		4
        /*0078*/ 	.byte	0x02, 0x4a
	.zero		1
	.zero		1


	//----- nvinfo : EIATTR_EXIT_INSTR_OFFSETS
	.align		4
        /*007c*/ 	.byte	0x04, 0x1c
        /*007e*/ 	.short	(.L_53 - .L_52)


	//   ....[0]....
.L_52:
        /*0080*/ 	.word	0x000001b0


	//   ....[1]....
        /*0084*/ 	.word	0x00000ca0


	//----- nvinfo : EIATTR_CBANK_PARAM_SIZE
	.align		4
.L_53:
        /*0088*/ 	.byte	0x03, 0x19
        /*008a*/ 	.short	0x0024


	//----- nvinfo : EIATTR_PARAM_CBANK
	.align		4
        /*008c*/ 	.byte	0x04, 0x0a
        /*008e*/ 	.short	(.L_55 - .L_54)
	.align		4
.L_54:
        /*0090*/ 	.word	index@(.nv.constant0._Z14gpu_convultionPiS_S_iii)
        /*0094*/ 	.short	0x0380
        /*0096*/ 	.short	0x0024


	//----- nvinfo : EIATTR_SW_WAR
	.align		4
.L_55:
        /*0098*/ 	.byte	0x04, 0x36
        /*009a*/ 	.short	(.L_57 - .L_56)
.L_56:
        /*009c*/ 	.word	0x00000008
.L_57:


//--------------------- .nv.callgraph             --------------------------
	.section	.nv.callgraph,"",@"SHT_CUDA_CALLGRAPH"
	.align	4
	.sectionentsize	8
	.align		4
        /*0000*/ 	.word	0x00000000
	.align		4
        /*0004*/ 	.word	0xffffffff
	.align		4
        /*0008*/ 	.word	index@(_Z5checkPiS_ii)
	.align		4
        /*000c*/ 	.word	index@(__assertfail)
	.align		4
        /*0010*/ 	.word	index@(_Z5checkPiS_ii)
	.align		4
        /*0014*/ 	.word	index@(vprintf)
	.align		4
        /*0018*/ 	.word	0x00000000
	.align		4
        /*001c*/ 	.word	0xfffffffe
	.align		4
        /*0020*/ 	.word	0x00000000
	.align		4
        /*0024*/ 	.word	0xfffffffd
	.align		4
        /*0028*/ 	.word	0x00000000
	.align		4
        /*002c*/ 	.word	0xfffffffc


//--------------------- .nv.constant4             --------------------------
	.section	.nv.constant4,"a",@progbits
	.align	8
	.align		8
.nv.constant4:
        /*0000*/ 	.dword	vprintf
	.align		8
        /*0008*/ 	.dword	__assertfail
	.align		8
        /*0010*/ 	.dword	__unnamed_1
	.align		8
        /*0018*/ 	.dword	$str
	.align		8
        /*0020*/ 	.dword	$str$1
	.align		8
        /*0028*/ 	.dword	$str$2


//--------------------- .text._Z5checkPiS_ii      --------------------------
	.section	.text._Z5checkPiS_ii,"ax",@progbits
	.align	128
        .global         _Z5checkPiS_ii
        .type           _Z5checkPiS_ii,@function
        .size           _Z5checkPiS_ii,(.L_x_10 - _Z5checkPiS_ii)
        .other          _Z5checkPiS_ii,@"STO_CUDA_ENTRY STV_DEFAULT"
_Z5checkPiS_ii:
.text._Z5checkPiS_ii:
[----:B------:R-:W0:Y:S01]  /*0000*/  LDC R1, c[0x0][0x37c] ;  /* 0x0000df00ff017b82 */ /* 0x000e220000000800 */
[----:B------:R-:W1:Y:S01]  /*0010*/  S2R R3, SR_TID.X ;  /* 0x0000000000037919 */ /* 0x000e620000002100 */
[----:B------:R-:W2:Y:S06]  /*0020*/  LDCU UR7, c[0x0][0x2fc] ;  /* 0x00005f80ff0777ac */ /* 0x000eac0008000800 */
[----:B------:R-:W1:Y:S01]  /*0030*/  S2UR UR8, SR_CTAID.X ;  /* 0x00000000000879c3 */ /* 0x000e620000002500 */
[----:B0-----:R-:W-:Y:S01]  /*0040*/  VIADD R1, R1, 0xfffffff0 ;  /* 0xfffffff001017836 */ /* 0x001fe20000000000 */
[----:B------:R-:W0:Y:S01]  /*0050*/  LDCU.64 UR4, c[0x0][0x390] ;  /* 0x00007200ff0477ac */ /* 0x000e220008000a00 */
[----:B------:R-:W3:Y:S05]  /*0060*/  LDCU UR6, c[0x0][0x2f8] ;  /* 0x00005f00ff0677ac */ /* 0x000eea0008000800 */
[----:B------:R-:W1:Y:S01]  /*0070*/  LDC R2, c[0x0][0x360] ;  /* 0x0000d800ff027b82 */ /* 0x000e620000000800 */
[----:B0-----:R-:W-:Y:S01]  /*0080*/  UIMAD UR4, UR5, UR4, URZ ;  /* 0x00000004050472a4 */ /* 0x001fe2000f8e02ff */
[----:B---3--:R-:W-:-:S05]  /*0090*/  IADD3 R6, P1, PT, R1, UR6, RZ ;  /* 0x0000000601067c10 */ /* 0x008fca000ff3e0ff */
[----:B--2---:R-:W-:Y:S02]  /*00a0*/  IMAD.X R7, RZ, RZ, UR7, P1 ;  /* 0x00000007ff077e24 */ /* 0x004fe400088e06ff */
[----:B-1----:R-:W-:-:S05]  /*00b0*/  IMAD R2, R2, UR8, R3 ;  /* 0x0000000802027c24 */ /* 0x002fca000f8e0203 */
[----:B------:R-:W-:-:S13]  /*00c0*/  ISETP.GE.AND P0, PT, R2, UR4, PT ;  /* 0x0000000402007c0c */ /* 0x000fda000bf06270 */
[----:B------:R-:W-:Y:S05]  /*00d0*/  @P0 EXIT ;  /* 0x000000000000094d */ /* 0x000fea0003800000 */
[----:B------:R-:W0:Y:S01]  /*00e0*/  LDC.64 R8, c[0x0][0x388] ;  /* 0x0000e200ff087b82 */ /* 0x000e220000000a00 */
[----:B------:R-:W1:Y:S07]  /*00f0*/  LDCU.64 UR4, c[0x0][0x358] ;  /* 0x00006b00ff0477ac */ /* 0x000e6e0008000a00 */
[----:B------:R-:W2:Y:S01]  /*0100*/  LDC.64 R4, c[0x0][0x380] ;  /* 0x0000e000ff047b82 */ /* 0x000ea20000000a00 */
[----:B0-----:R-:W-:-:S05]  /*0110*/  IMAD.WIDE R8, R2, 0x4, R8 ;  /* 0x0000000402087825 */ /* 0x001fca00078e0208 */
[----:B-1----:R-:W3:Y:S01]  /*0120*/  LDG.E R0, desc[UR4][R8.64] ;  /* 0x0000000408007981 */ /* 0x002ee2000c1e1900 */
[----:B--2---:R-:W-:-:S05]  /*0130*/  IMAD.WIDE R4, R2, 0x4, R4 ;  /* 0x0000000402047825 */ /* 0x004fca00078e0204 */
[----:B------:R-:W3:Y:S02]  /*0140*/  LDG.E R3, desc[UR4][R4.64] ;  /* 0x0000000404037981 */ /* 0x000ee4000c1e1900 */
[----:B---3--:R-:W-:-:S13]  /*0150*/  ISETP.NE.AND P0, PT, R3, R0, PT ;  /* 0x000000000300720c */ /* 0x008fda0003f05270 */
[----:B------:R-:W-:Y:S05]  /*0160*/  @!P0 EXIT ;  /* 0x000000000000894d */ /* 0x000fea0003800000 */
[----:B------:R-:W-:Y:S01]  /*0170*/  MOV R8, 0x0 ;  /* 0x0000000000087802 */ /* 0x000fe20000000f00 */
[----:B------:R0:W-:Y:S01]  /*0180*/  STL.64 [R1], R2 ;  /* 0x0000000201007387 */ /* 0x0001e20000100a00 */
[----:B------:R-:W1:Y:S03]  /*0190*/  LDCU.64 UR4, c[0x4][0x18] ;  /* 0x01000300ff0477ac */ /* 0x000e660008000a00 */
[----:B------:R0:W-:Y:S01]  /*01a0*/  STL [R1+0x8], R0 ;  /* 0x0000080001007387 */ /* 0x0001e20000100800 */
[----:B------:R-:W2:Y:S01]  /*01b0*/  LDC.64 R8, c[0x4][R8] ;  /* 0x0100000008087b82 */ /* 0x000ea20000000a00 */
[----:B-1----:R-:W-:Y:S01]  /*01c0*/  MOV R4, UR4 ;  /* 0x0000000400047c02 */ /* 0x002fe20008000f00 */
[----:B0-----:R-:W-:-:S07]  /*01d0*/  IMAD.U32 R5, RZ, RZ, UR5 ;  /* 0x00000005ff057e24 */ /* 0x001fce000f8e00ff */
[----:B------:R-:W-:-:S07]  /*01e0*/  LEPC R20, `(.L_x_0) ;  /* 0x000000001014794e */ /* 0x000fce0000000000 */
[----:B--2---:R-:W-:Y:S05]  /*01f0*/  CALL.ABS.NOINC R8 ;  /* 0x0000000008007343 */ /* 0x004fea0003c00000 */
.L_x_0:
[----:B------:R-:W-:Y:S01]  /*0200*/  MOV R0, 0x8 ;  /* 0x0000000800007802 */ /* 0x000fe20000000f00 */
[----:B------:R-:W0:Y:S01]  /*0210*/  LDCU.64 UR4, c[0x4][0x20] ;  /* 0x01000400ff0477ac */ /* 0x000e220008000a00 */
[----:B------:R-:W-:Y:S02]  /*0220*/  HFMA2 R8, -RZ, RZ, 0, 4.827976226806640625e-06 ;  /* 0x00000051ff087431 */ /* 0x000fe400000001ff */
[----:B------:R-:W-:Y:S01]  /*0230*/  IMAD.MOV.U32 R12, RZ, RZ, 0x1 ;  /* 0x00000001ff0c7424 */ /* 0x000fe200078e00ff */
[----:B------:R1:W2:Y:S01]  /*0240*/  LDC.64 R2, c[0x4][R0] ;  /* 0x0100000000027b82 */ /* 0x0002a20000000a00 */
[----:B------:R-:W3:Y:S01]  /*0250*/  LDCU.64 UR6, c[0x4][0x28] ;  /* 0x01000500ff0677ac */ /* 0x000ee20008000a00 */
[----:B------:R-:W-:Y:S01]  /*0260*/  MOV R13, RZ ;  /* 0x000000ff000d7202 */ /* 0x000fe20000000f00 */
[----:B------:R-:W4:Y:S01]  /*0270*/  LDCU.64 UR8, c[0x4][0x10] ;  /* 0x01000200ff0877ac */ /* 0x000f220008000a00 */
[----:B0-----:R-:W-:Y:S01]  /*0280*/  MOV R4, UR4 ;  /* 0x0000000400047c02 */ /* 0x001fe20008000f00 */
[----:B------:R-:W-:Y:S01]  /*0290*/  IMAD.U32 R5, RZ, RZ, UR5 ;  /* 0x00000005ff057e24 */ /* 0x000fe2000f8e00ff */
[----:B---3--:R-:W-:Y:S01]  /*02a0*/  MOV R6, UR6 ;  /* 0x0000000600067c02 */ /* 0x008fe20008000f00 */
[----:B------:R-:W-:Y:S01]  /*02b0*/  IMAD.U32 R7, RZ, RZ, UR7 ;  /* 0x00000007ff077e24 */ /* 0x000fe2000f8e00ff */
[----:B----4-:R-:W-:Y:S01]  /*02c0*/  MOV R10, UR8 ;  /* 0x00000008000a7c02 */ /* 0x010fe20008000f00 */
[----:B-1----:R-:W-:-:S07]  /*02d0*/  IMAD.U32 R11, RZ, RZ, UR9 ;  /* 0x00000009ff0b7e24 */ /* 0x002fce000f8e00ff */
[----:B------:R-:W-:-:S07]  /*02e0*/  LEPC R20, `(.L_x_1) ;  /* 0x000000001014794e */ /* 0x000fce0000000000 */
[----:B--2---:R-:W-:Y:S05]  /*02f0*/  CALL.ABS.NOINC R2 ;  /* 0x0000000002007343 */ /* 0x004fea0003c00000 */
.L_x_1:
[----:B------:R-:W-:Y:S05]  /*0300*/  EXIT ;  /* 0x000000000000794d */ /* 0x000fea0003800000 */
.L_x_2:
[----:B------:R-:W-:-:S00]  /*0310*/  BRA `(.L_x_2) ;  /* 0xfffffffc00fc7947 */ /* 0x000fc0000383ffff */
[----:B------:R-:W-:-:S00]  /*0320*/  NOP ;  /* 0x0000000000007918 */ /* 0x000fc00000000000 */
        /* <DEDUP_REMOVED lines=13> */
.L_x_10:


//--------------------- .text._Z14gpu_convultionPiS_S_iii --------------------------
	.section	.text._Z14gpu_convultionPiS_S_iii,"ax",@progbits
	.align	128
        .global         _Z14gpu_convultionPiS_S_iii
        .type           _Z14gpu_convultionPiS_S_iii,@function
        .size           _Z14gpu_convultionPiS_S_iii,(.L_x_11 - _Z14gpu_convultionPiS_S_iii)
        .other          _Z14gpu_convultionPiS_S_iii,@"STO_CUDA_ENTRY STV_DEFAULT"
_Z14gpu_convultionPiS_S_iii:
.text._Z14gpu_convultionPiS_S_iii:
[----:B------:R-:W-:Y:S01]  /*0000*/  LDC R1, c[0x0][0x37c] ;  /* 0x0000df00ff017b82 */ /* 0x000fe20000000800 */
[----:B------:R-:W0:Y:S07]  /*0010*/  S2R R0, SR_TID.X ;  /* 0x0000000000007919 */ /* 0x000e2e0000002100 */
[----:B------:R-:W1:Y:S01]  /*0020*/  LDC R7, c[0x0][0x3a0] ;  /* 0x0000e800ff077b82 */ /* 0x000e620000000800 */
[----:B------:R-:W2:Y:S01]  /*0030*/  LDCU.64 UR8, c[0x0][0x358] ;  /* 0x00006b00ff0877ac */ /* 0x000ea20008000a00 */
[----:B------:R-:W3:Y:S06]  /*0040*/  LDCU UR5, c[0x0][0x398] ;  /* 0x00007300ff0577ac */ /* 0x000eec0008000800 */
[----:B------:R-:W4:Y:S01]  /*0050*/  S2UR UR10, SR_CTAID.X ;  /* 0x00000000000a79c3 */ /* 0x000f220000002500 */
[----:B------:R-:W3:Y:S01]  /*0060*/  LDCU UR4, c[0x0][0x39c] ;  /* 0x00007380ff0477ac */ /* 0x000ee20008000800 */
[----:B-1----:R-:W-:-:S05]  /*0070*/  IMAD R3, R7, R7, RZ ;  /* 0x0000000707037224 */ /* 0x002fca00078e02ff */
[----:B0-----:R-:W-:-:S13]  /*0080*/  ISETP.GE.U32.AND P1, PT, R0, R3, PT ;  /* 0x000000030000720c */ /* 0x001fda0003f26070 */
[----:B------:R-:W0:Y:S02]  /*0090*/  @!P1 LDC.64 R2, c[0x0][0x388] ;  /* 0x0000e200ff029b82 */ /* 0x000e240000000a00 */
[----:B0-----:R-:W-:-:S06]  /*00a0*/  @!P1 IMAD.WIDE.U32 R2, R0, 0x4, R2 ;  /* 0x0000000400029825 */ /* 0x001fcc00078e0002 */
[----:B--2---:R0:W2:Y:S01]  /*00b0*/  @!P1 LDG.E R2, desc[UR8][R2.64] ;  /* 0x0000000802029981 */ /* 0x0040a2000c1e1900 */
[C---:B------:R-:W-:Y:S01]  /*00c0*/  IADD3 R4, PT, PT, R7.reuse, -0x1, RZ ;  /* 0xffffffff07047810 */ /* 0x040fe20007ffe0ff */
[----:B---3--:R-:W-:Y:S01]  /*00d0*/  UIMAD UR4, UR5, UR4, URZ ;  /* 0x00000004050472a4 */ /* 0x008fe2000f8e02ff */
[----:B------:R-:W-:Y:S01]  /*00e0*/  ISETP.GE.AND P0, PT, R7, 0x1, PT ;  /* 0x000000010700780c */ /* 0x000fe20003f06270 */
[----:B------:R-:W1:Y:S01]  /*00f0*/  @!P1 S2R R6, SR_CgaCtaId ;  /* 0x0000000000069919 */ /* 0x000e620000008800 */
[----:B------:R-:W-:-:S04]  /*0100*/  LEA.HI R4, R4, R4, RZ, 0x1 ;  /* 0x0000000404047211 */ /* 0x000fc800078f08ff */
[----:B------:R-:W-:Y:S02]  /*0110*/  SHF.R.S32.HI R5, RZ, 0x1, R4 ;  /* 0x00000001ff057819 */ /* 0x000fe40000011404 */
[----:B0-----:R-:W-:Y:S02]  /*0120*/  @!P1 MOV R3, 0x400 ;  /* 0x0000040000039802 */ /* 0x001fe40000000f00 */
[C---:B----4-:R-:W-:Y:S02]  /*0130*/  IADD3 R4, PT, PT, R5.reuse, UR10, RZ ;  /* 0x0000000a05047c10 */ /* 0x050fe4000fffe0ff */
[----:B------:R-:W-:-:S05]  /*0140*/  IADD3 R5, PT, PT, R5, R0, RZ ;  /* 0x0000000005057210 */ /* 0x000fca0007ffe0ff */
[----:B------:R-:W-:-:S05]  /*0150*/  IMAD R5, R4, UR5, R5 ;  /* 0x0000000504057c24 */ /* 0x000fca000f8e0205 */
[----:B------:R-:W-:Y:S02]  /*0160*/  ISETP.GE.OR P0, PT, R5, UR4, !P0 ;  /* 0x0000000405007c0c */ /* 0x000fe4000c706670 */
[----:B-1----:R-:W-:-:S05]  /*0170*/  @!P1 LEA R3, R6, R3, 0x18 ;  /* 0x0000000306039211 */ /* 0x002fca00078ec0ff */
[----:B------:R-:W-:-:S05]  /*0180*/  @!P1 IMAD R3, R0, 0x4, R3 ;  /* 0x0000000400039824 */ /* 0x000fca00078e0203 */
[----:B--2---:R0:W-:Y:S01]  /*0190*/  @!P1 STS [R3], R2 ;  /* 0x0000000203009388 */ /* 0x0041e20000000800 */
[----:B------:R-:W-:Y:S06]  /*01a0*/  @!P1 BAR.SYNC.DEFER_BLOCKING 0x0 ;  /* 0x0000000000009b1d */ /* 0x000fec0000010000 */
[----:B------:R-:W-:Y:S05]  /*01b0*/  @P0 EXIT ;  /* 0x000000000000094d */ /* 0x000fea0003800000 */
[----:B0-----:R-:W0:Y:S01]  /*01c0*/  LDC.64 R2, c[0x0][0x390] ;  /* 0x0000e400ff027b82 */ /* 0x001e220000000a00 */
[----:B------:R-:W1:Y:S01]  /*01d0*/  LDCU.64 UR6, c[0x0][0x380] ;  /* 0x00007000ff0677ac */ /* 0x000e620008000a00 */
[C---:B------:R-:W-:Y:S01]  /*01e0*/  LOP3.LUT R22, R7.reuse, 0x7, RZ, 0xc0, !PT ;  /* 0x0000000707167812 */ /* 0x040fe200078ec0ff */
[----:B------:R-:W-:Y:S01]  /*01f0*/  IMAD.MOV.U32 R15, RZ, RZ, RZ ;  /* 0x000000ffff0f7224 */ /* 0x000fe200078e00ff */
[----:B------:R-:W-:Y:S01]  /*0200*/  LOP3.LUT R21, R7, 0xf, RZ, 0xc0, !PT ;  /* 0x0000000f07157812 */ /* 0x000fe200078ec0ff */
[----:B------:R-:W-:Y:S01]  /*0210*/  UMOV UR4, URZ ;  /* 0x000000ff00047c82 */ /* 0x000fe20008000000 */
[----:B------:R-:W-:Y:S02]  /*0220*/  IADD3 R6, PT, PT, R22, -0x1, RZ ;  /* 0xffffffff16067810 */ /* 0x000fe40007ffe0ff */
[----:B------:R-:W-:Y:S02]  /*0230*/  IADD3 R4, PT, PT, R21, -0x1, RZ ;  /* 0xffffffff15047810 */ /* 0x000fe40007ffe0ff */
[----:B------:R-:W-:-:S02]  /*0240*/  ISETP.GE.U32.AND P1, PT, R6, 0x3, PT ;  /* 0x000000030600780c */ /* 0x000fc40003f26070 */
[C---:B------:R-:W-:Y:S02]  /*0250*/  LOP3.LUT R6, R7.reuse, 0x7ffffff0, RZ, 0xc0, !PT ;  /* 0x7ffffff007067812 */ /* 0x040fe400078ec0ff */
[C---:B------:R-:W-:Y:S02]  /*0260*/  LOP3.LUT R23, R7.reuse, 0x3, RZ, 0xc0, !PT ;  /* 0x0000000307177812 */ /* 0x040fe400078ec0ff */
[----:B------:R-:W-:Y:S02]  /*0270*/  ISETP.GE.U32.AND P0, PT, R4, 0x7, PT ;  /* 0x000000070400780c */ /* 0x000fe40003f06070 */
[----:B------:R-:W-:Y:S01]  /*0280*/  SHF.L.U32 R7, R7, 0x2, RZ ;  /* 0x0000000207077819 */ /* 0x000fe200000006ff */
[----:B-1----:R-:W-:Y:S01]  /*0290*/  UIADD3 UR5, UP0, UPT, UR6, 0x20, URZ ;  /* 0x0000002006057890 */ /* 0x002fe2000ff1e0ff */
[----:B------:R-:W-:-:S03]  /*02a0*/  IADD3 R8, PT, PT, -R6, RZ, RZ ;  /* 0x000000ff06087210 */ /* 0x000fc60007ffe1ff */
[----:B------:R-:W-:Y:S01]  /*02b0*/  UIADD3.X UR6, UPT, UPT, URZ, UR7, URZ, UP0, !UPT ;  /* 0x00000007ff067290 */ /* 0x000fe200087fe4ff */
[----:B0-----:R-:W-:-:S11]  /*02c0*/  IMAD.WIDE R2, R5, 0x4, R2 ;  /* 0x0000000405027825 */ /* 0x001fd600078e0202 */
.L_x_8:
[----:B------:R-:W0:Y:S01]  /*02d0*/  LDC R9, c[0x0][0x3a0] ;  /* 0x0000e800ff097b82 */ /* 0x000e220000000800 */
[----:B------:R-:W-:Y:S01]  /*02e0*/  UIADD3 UR7, UPT, UPT, UR10, UR4, URZ ;  /* 0x000000040a077290 */ /* 0x000fe2000fffe0ff */
[----:B------:R-:W-:-:S06]  /*02f0*/  HFMA2 R11, -RZ, RZ, 0, 0 ;  /* 0x00000000ff0b7431 */ /* 0x000fcc00000001ff */
[----:B------:R-:W1:Y:S01]  /*0300*/  LDC R5, c[0x0][0x398] ;  /* 0x0000e600ff057b82 */ /* 0x000e620000000800 */
[----:B0-----:R-:W-:Y:S01]  /*0310*/  ISETP.GE.U32.AND P2, PT, R9, 0x10, PT ;  /* 0x000000100900780c */ /* 0x001fe20003f46070 */
[----:B-1----:R-:W-:-:S12]  /*0320*/  IMAD R10, R5, UR7, R0 ;  /* 0x00000007050a7c24 */ /* 0x002fd8000f8e0200 */
[----:B------:R-:W-:Y:S05]  /*0330*/  @!P2 BRA `(.L_x_3) ;  /* 0x000000040000a947 */ /* 0x000fea0003800000 */
[----:B------:R-:W0:Y:S01]  /*0340*/  S2R R5, SR_CgaCtaId ;  /* 0x0000000000057919 */ /* 0x000e220000008800 */
[----:B------:R-:W-:Y:S01]  /*0350*/  MOV R4, 0x400 ;  /* 0x0000040000047802 */ /* 0x000fe20000000f00 */
[----:B------:R-:W-:Y:S01]  /*0360*/  IMAD.MOV.U32 R13, RZ, RZ, R8 ;  /* 0x000000ffff0d7224 */ /* 0x000fe200078e0008 */
[----:B------:R-:W-:Y:S02]  /*0370*/  MOV R11, R10 ;  /* 0x0000000a000b7202 */ /* 0x000fe40000000f00 */
[----:B0-----:R-:W-:-:S05]  /*0380*/  LEA R4, R5, R4, 0x18 ;  /* 0x0000000405047211 */ /* 0x001fca00078ec0ff */
[----:B------:R-:W-:-:S05]  /*0390*/  IMAD R12, R7, UR4, R4 ;  /* 0x00000004070c7c24 */ /* 0x000fca000f8e0204 */
[----:B------:R-:W-:-:S07]  /*03a0*/  IADD3 R12, PT, PT, R12, 0x20, RZ ;  /* 0x000000200c0c7810 */ /* 0x000fce0007ffe0ff */
.L_x_4:
[----:B------:R-:W-:Y:S01]  /*03b0*/  MOV R4, UR5 ;  /* 0x0000000500047c02 */ /* 0x000fe20008000f00 */
[----:B------:R-:W0:Y:S01]  /*03c0*/  LDS R24, [R12+-0x20] ;  /* 0xffffe0000c187984 */ /* 0x000e220000000800 */
[----:B------:R-:W-:-:S03]  /*03d0*/  MOV R5, UR6 ;  /* 0x0000000600057c02 */ /* 0x000fc60008000f00 */
[----:B------:R-:W1:Y:S01]  /*03e0*/  LDS R26, [R12+-0x1c] ;  /* 0xffffe4000c1a7984 */ /* 0x000e620000000800 */
[----:B------:R-:W-:-:S03]  /*03f0*/  IMAD.WIDE R4, R11, 0x4, R4 ;  /* 0x000000040b047825 */ /* 0x000fc600078e0204 */
[----:B------:R-:W-:Y:S04]  /*0400*/  LDS R27, [R12+-0x8] ;  /* 0xfffff8000c1b7984 */ /* 0x000fe80000000800 */
[----:B------:R-:W0:Y:S04]  /*0410*/  LDG.E R14, desc[UR8][R4.64+-0x20] ;  /* 0xffffe008040e7981 */ /* 0x000e28000c1e1900 */
[----:B------:R-:W1:Y:S04]  /*0420*/  LDG.E R25, desc[UR8][R4.64+-0x1c] ;  /* 0xffffe40804197981 */ /* 0x000e68000c1e1900 */
[----:B------:R-:W2:Y:S04]  /*0430*/  LDG.E R20, desc[UR8][R4.64+-0x18] ;  /* 0xffffe80804147981 */ /* 0x000ea8000c1e1900 */
[----:B------:R-:W3:Y:S04]  /*0440*/  LDG.E R19, desc[UR8][R4.64+-0x14] ;  /* 0xffffec0804137981 */ /* 0x000ee8000c1e1900 */
[----:B------:R-:W4:Y:S04]  /*0450*/  LDG.E R18, desc[UR8][R4.64+-0x10] ;  /* 0xfffff00804127981 */ /* 0x000f28000c1e1900 */
[----:B------:R-:W5:Y:S04]  /*0460*/  LDG.E R17, desc[UR8][R4.64+-0xc] ;  /* 0xfffff40804117981 */ /* 0x000f68000c1e1900 */
[----:B------:R-:W5:Y:S01]  /*0470*/  LDG.E R16, desc[UR8][R4.64+-0x8] ;  /* 0xfffff80804107981 */ /* 0x000f62000c1e1900 */
[----:B0-----:R-:W-:-:S03]  /*0480*/  IMAD R24, R14, R24, R15 ;  /* 0x000000180e187224 */ /* 0x001fc600078e020f */
[----:B------:R-:W2:Y:S04]  /*0490*/  LDS R15, [R12+-0x18] ;  /* 0xffffe8000c0f7984 */ /* 0x000ea80000000800 */
[----:B------:R-:W5:Y:S01]  /*04a0*/  LDG.E R14, desc[UR8][R4.64+-0x4] ;  /* 0xfffffc08040e7981 */ /* 0x000f62000c1e1900 */
[----:B-1----:R-:W-:-:S03]  /*04b0*/  IMAD R25, R25, R26, R24 ;  /* 0x0000001a19197224 */ /* 0x002fc600078e0218 */
[----:B------:R-:W3:Y:S04]  /*04c0*/  LDS R24, [R12+-0x14] ;  /* 0xffffec000c187984 */ /* 0x000ee80000000800 */
[----:B------:R-:W4:Y:S01]  /*04d0*/  LDS R26, [R12+-0x10] ;  /* 0xfffff0000c1a7984 */ /* 0x000f220000000800 */
[----:B--2---:R-:W-:-:S03]  /*04e0*/  IMAD R20, R20, R15, R25 ;  /* 0x0000000f14147224 */ /* 0x004fc600078e0219 */
[----:B------:R-:W2:Y:S01]  /*04f0*/  LDG.E R15, desc[UR8][R4.64] ;  /* 0x00000008040f7981 */ /* 0x000ea2000c1e1900 */
[----:B---3--:R-:W-:-:S03]  /*0500*/  IMAD R25, R19, R24, R20 ;  /* 0x0000001813197224 */ /* 0x008fc600078e0214 */
[----:B------:R-:W5:Y:S04]  /*0510*/  LDS R24, [R12+-0xc] ;  /* 0xfffff4000c187984 */ /* 0x000f680000000800 */
[----:B------:R-:W3:Y:S01]  /*0520*/  LDG.E R19, desc[UR8][R4.64+0x4] ;  /* 0x0000040804137981 */ /* 0x000ee2000c1e1900 */
[----:B----4-:R-:W-:-:S03]  /*0530*/  IMAD R26, R18, R26, R25 ;  /* 0x0000001a121a7224 */ /* 0x010fc600078e0219 */
[----:B------:R-:W4:Y:S04]  /*0540*/  LDG.E R18, desc[UR8][R4.64+0x8] ;  /* 0x0000080804127981 */ /* 0x000f28000c1e1900 */
[----:B------:R-:W4:Y:S01]  /*0550*/  LDG.E R20, desc[UR8][R4.64+0xc] ;  /* 0x00000c0804147981 */ /* 0x000f22000c1e1900 */
[----:B-----5:R-:W-:-:S03]  /*0560*/  IMAD R25, R17, R24, R26 ;  /* 0x0000001811197224 */ /* 0x020fc600078e021a */
[----:B------:R-:W5:Y:S04]  /*0570*/  LDG.E R17, desc[UR8][R4.64+0x10] ;  /* 0x0000100804117981 */ /* 0x000f68000c1e1900 */
[----:B------:R-:W5:Y:S01]  /*0580*/  LDG.E R24, desc[UR8][R4.64+0x14] ;  /* 0x0000140804187981 */ /* 0x000f62000c1e1900 */
[----:B------:R-:W-:-:S03]  /*0590*/  IMAD R27, R16, R27, R25 ;  /* 0x0000001b101b7224 */ /* 0x000fc600078e0219 */
[----:B------:R-:W5:Y:S04]  /*05a0*/  LDG.E R16, desc[UR8][R4.64+0x18] ;  /* 0x0000180804107981 */ /* 0x000f68000c1e1900 */
[----:B------:R0:W5:Y:S01]  /*05b0*/  LDG.E R25, desc[UR8][R4.64+0x1c] ;  /* 0x00001c0804197981 */ /* 0x000162000c1e1900 */
[----:B------:R-:W-:Y:S01]  /*05c0*/  VIADD R13, R13, 0x10 ;  /* 0x000000100d0d7836 */ /* 0x000fe20000000000 */
[----:B------:R-:W-:Y:S02]  /*05d0*/  IADD3 R11, PT, PT, R11, 0x10, RZ ;  /* 0x000000100b0b7810 */ /* 0x000fe40007ffe0ff */
[----:B------:R-:W1:Y:S02]  /*05e0*/  LDS R26, [R12+-0x4] ;  /* 0xfffffc000c1a7984 */ /* 0x000e640000000800 */
[----:B------:R-:W-:-:S02]  /*05f0*/  ISETP.NE.AND P2, PT, R13, RZ, PT ;  /* 0x000000ff0d00720c */ /* 0x000fc40003f45270 */
[----:B0-----:R-:W-:Y:S04]  /*0600*/  LDS R4, [R12+0x18] ;  /* 0x000018000c047984 */ /* 0x001fe80000000800 */
[----:B------:R-:W-:Y:S01]  /*0610*/  LDS R5, [R12+0x1c] ;  /* 0x00001c000c057984 */ /* 0x000fe20000000800 */
[----:B-1----:R-:W-:-:S03]  /*0620*/  IMAD R14, R14, R26, R27 ;  /* 0x0000001a0e0e7224 */ /* 0x002fc600078e021b */
[----:B------:R-:W2:Y:S04]  /*0630*/  LDS R26, [R12] ;  /* 0x000000000c1a7984 */ /* 0x000ea80000000800 */
[----:B------:R-:W3:Y:S01]  /*0640*/  LDS R27, [R12+0x4] ;  /* 0x000004000c1b7984 */ /* 0x000ee20000000800 */
[----:B--2---:R-:W-:-:S03]  /*0650*/  IMAD R14, R15, R26, R14 ;  /* 0x0000001a0f0e7224 */ /* 0x004fc600078e020e */
[----:B------:R-:W4:Y:S04]  /*0660*/  LDS R26, [R12+0x8] ;  /* 0x000008000c1a7984 */ /* 0x000f280000000800 */
[----:B------:R-:W0:Y:S01]  /*0670*/  LDS R15, [R12+0xc] ;  /* 0x00000c000c0f7984 */ /* 0x000e220000000800 */
[----:B---3--:R-:W-:-:S03]  /*0680*/  IMAD R27, R19, R27, R14 ;  /* 0x0000001b131b7224 */ /* 0x008fc600078e020e */
[----:B------:R-:W5:Y:S04]  /*0690*/  LDS R14, [R12+0x10] ;  /* 0x000010000c0e7984 */ /* 0x000f680000000800 */
[----:B------:R1:W2:Y:S02]  /*06a0*/  LDS R19, [R12+0x14] ;  /* 0x000014000c137984 */ /* 0x0002a40000000800 */
[----:B-1----:R-:W-:Y:S01]  /*06b0*/  IADD3 R12, PT, PT, R12, 0x40, RZ ;  /* 0x000000400c0c7810 */ /* 0x002fe20007ffe0ff */
[----:B----4-:R-:W-:-:S04]  /*06c0*/  IMAD R18, R18, R26, R27 ;  /* 0x0000001a12127224 */ /* 0x010fc800078e021b */
[----:B0-----:R-:W-:-:S04]  /*06d0*/  IMAD R18, R20, R15, R18 ;  /* 0x0000000f14127224 */ /* 0x001fc800078e0212 */
[----:B-----5:R-:W-:-:S04]  /*06e0*/  IMAD R14, R17, R14, R18 ;  /* 0x0000000e110e7224 */ /* 0x020fc800078e0212 */
[----:B--2---:R-:W-:-:S04]  /*06f0*/  IMAD R19, R24, R19, R14 ;  /* 0x0000001318137224 */ /* 0x004fc800078e020e */
[----:B------:R-:W-:-:S04]  /*0700*/  IMAD R4, R16, R4, R19 ;  /* 0x0000000410047224 */ /* 0x000fc800078e0213 */
[----:B------:R-:W-:Y:S01]  /*0710*/  IMAD R15, R25, R5, R4 ;  /* 0x00000005190f7224 */ /* 0x000fe200078e0204 */
[----:B------:R-:W-:Y:S06]  /*0720*/  @P2 BRA `(.L_x_4) ;  /* 0xfffffffc00202947 */ /* 0x000fec000383ffff */
[----:B------:R-:W-:-:S07]  /*0730*/  MOV R11, R6 ;  /* 0x00000006000b7202 */ /* 0x000fce0000000f00 */
.L_x_3:
[----:B------:R-:W-:-:S13]  /*0740*/  ISETP.NE.AND P2, PT, R21, RZ, PT ;  /* 0x000000ff1500720c */ /* 0x000fda0003f45270 */
[----:B------:R-:W-:Y:S05]  /*0750*/  @!P2 BRA `(.L_x_5) ;  /* 0x000000040040a947 */ /* 0x000fea0003800000 */
[----:B------:R-:W-:Y:S01]  /*0760*/  ISETP.NE.AND P2, PT, R22, RZ, PT ;  /* 0x000000ff1600720c */ /* 0x000fe20003f45270 */
[----:B------:R-:W-:-:S12]  /*0770*/  @!P0 BRA `(.L_x_6) ;  /* 0x0000000000848947 */ /* 0x000fd80003800000 */
[----:B------:R-:W0:Y:S01]  /*0780*/  LDC.64 R4, c[0x0][0x380] ;  /* 0x0000e000ff047b82 */ /* 0x000e220000000a00 */
[----:B------:R-:W-:-:S04]  /*0790*/  IMAD.IADD R13, R10, 0x1, R11 ;  /* 0x000000010a0d7824 */ /* 0x000fc800078e020b */
[----:B0-----:R-:W-:-:S05]  /*07a0*/  IMAD.WIDE R4, R13, 0x4, R4 ;  /* 0x000000040d047825 */ /* 0x001fca00078e0204 */
[----:B------:R-:W2:Y:S04]  /*07b0*/  LDG.E R24, desc[UR8][R4.64] ;  /* 0x0000000804187981 */ /* 0x000ea8000c1e1900 */
[----:B------:R-:W3:Y:S04]  /*07c0*/  LDG.E R19, desc[UR8][R4.64+0x4] ;  /* 0x0000040804137981 */ /* 0x000ee8000c1e1900 */
[----:B------:R-:W4:Y:S04]  /*07d0*/  LDG.E R12, desc[UR8][R4.64+0x8] ;  /* 0x00000808040c7981 */ /* 0x000f28000c1e1900 */
[----:B------:R-:W5:Y:S04]  /*07e0*/  LDG.E R17, desc[UR8][R4.64+0xc] ;  /* 0x00000c0804117981 */ /* 0x000f68000c1e1900 */
[----:B------:R-:W5:Y:S04]  /*07f0*/  LDG.E R16, desc[UR8][R4.64+0x10] ;  /* 0x0000100804107981 */ /* 0x000f68000c1e1900 */
[----:B------:R-:W5:Y:S04]  /*0800*/  LDG.E R14, desc[UR8][R4.64+0x14] ;  /* 0x00001408040e7981 */ /* 0x000f68000c1e1900 */
[----:B------:R-:W5:Y:S04]  /*0810*/  LDG.E R13, desc[UR8][R4.64+0x18] ;  /* 0x00001808040d7981 */ /* 0x000f68000c1e1900 */
[----:B------:R0:W5:Y:S01]  /*0820*/  LDG.E R18, desc[UR8][R4.64+0x1c] ;  /* 0x00001c0804127981 */ /* 0x000162000c1e1900 */
[----:B------:R-:W-:Y:S01]  /*0830*/  MOV R25, 0x400 ;  /* 0x0000040000197802 */ /* 0x000fe20000000f00 */
[----:B------:R-:W-:Y:S01]  /*0840*/  IMAD R20, R9, UR4, R11 ;  /* 0x0000000409147c24 */ /* 0x000fe2000f8e020b */
[----:B------:R-:W-:Y:S01]  /*0850*/  IADD3 R11, PT, PT, R11, 0x8, RZ ;  /* 0x000000080b0b7810 */ /* 0x000fe20007ffe0ff */
[----:B------:R-:W1:Y:S02]  /*0860*/  S2R R26, SR_CgaCtaId ;  /* 0x00000000001a7919 */ /* 0x000e640000008800 */
[----:B-1----:R-:W-:-:S04]  /*0870*/  LEA R25, R26, R25, 0x18 ;  /* 0x000000191a197211 */ /* 0x002fc800078ec0ff */
[----:B------:R-:W-:-:S05]  /*0880*/  LEA R20, R20, R25, 0x2 ;  /* 0x0000001914147211 */ /* 0x000fca00078e10ff */
[----:B------:R-:W2:Y:S04]  /*0890*/  LDS R26, [R20] ;  /* 0x00000000141a7984 */ /* 0x000ea80000000800 */
[----:B------:R-:W3:Y:S04]  /*08a0*/  LDS R27, [R20+0x4] ;  /* 0x00000400141b7984 */ /* 0x000ee80000000800 */
[----:B------:R-:W4:Y:S04]  /*08b0*/  LDS R25, [R20+0x8] ;  /* 0x0000080014197984 */ /* 0x000f280000000800 */
[----:B0-----:R-:W-:Y:S04]  /*08c0*/  LDS R5, [R20+0x10] ;  /* 0x0000100014057984 */ /* 0x001fe80000000800 */
[----:B------:R-:W-:Y:S01]  /*08d0*/  LDS R4, [R20+0x18] ;  /* 0x0000180014047984 */ /* 0x000fe20000000800 */
[----:B--2---:R-:W-:-:S03]  /*08e0*/  IMAD R26, R24, R26, R15 ;  /* 0x0000001a181a7224 */ /* 0x004fc600078e020f */
[----:B------:R-:W5:Y:S01]  /*08f0*/  LDS R24, [R20+0xc] ;  /* 0x00000c0014187984 */ /* 0x000f620000000800 */
[----:B---3--:R-:W-:-:S03]  /*0900*/  IMAD R19, R19, R27, R26 ;  /* 0x0000001b13137224 */ /* 0x008fc600078e021a */
[----:B------:R-:W0:Y:S01]  /*0910*/  LDS R26, [R20+0x14] ;  /* 0x00001400141a7984 */ /* 0x000e220000000800 */
[----:B----4-:R-:W-:-:S03]  /*0920*/  IMAD R12, R12, R25, R19 ;  /* 0x000000190c0c7224 */ /* 0x010fc600078e0213 */
[----:B------:R-:W1:Y:S01]  /*0930*/  LDS R15, [R20+0x1c] ;  /* 0x00001c00140f7984 */ /* 0x000e620000000800 */
[----:B-----5:R-:W-:-:S04]  /*0940*/  IMAD R12, R17, R24, R12 ;  /* 0x00000018110c7224 */ /* 0x020fc800078e020c */
[----:B------:R-:W-:-:S04]  /*0950*/  IMAD R5, R16, R5, R12 ;  /* 0x0000000510057224 */ /* 0x000fc800078e020c */
[----:B0-----:R-:W-:-:S04]  /*0960*/  IMAD R5, R14, R26, R5 ;  /* 0x0000001a0e057224 */ /* 0x001fc800078e0205 */
[----:B------:R-:W-:-:S04]  /*0970*/  IMAD R4, R13, R4, R5 ;  /* 0x000000040d047224 */ /* 0x000fc800078e0205 */
[----:B-1----:R-:W-:-:S07]  /*0980*/  IMAD R15, R18, R15, R4 ;  /* 0x0000000f120f7224 */ /* 0x002fce00078e0204 */
.L_x_6:
[----:B------:R-:W-:Y:S05]  /*0990*/  @!P2 BRA `(.L_x_5) ;  /* 0x0000000000b0a947 */ /* 0x000fea0003800000 */
[----:B------:R-:W-:Y:S01]  /*09a0*/  ISETP.NE.AND P2, PT, R23, RZ, PT ;  /* 0x000000ff1700720c */ /* 0x000fe20003f45270 */
[----:B------:R-:W-:-:S12]  /*09b0*/  @!P1 BRA `(.L_x_7) ;  /* 0x0000000000549947 */ /* 0x000fd80003800000 */
[----:B------:R-:W0:Y:S01]  /*09c0*/  LDC.64 R4, c[0x0][0x380] ;  /* 0x0000e000ff047b82 */ /* 0x000e220000000a00 */
[----:B------:R-:W-:-:S05]  /*09d0*/  IADD3 R13, PT, PT, R10, R11, RZ ;  /* 0x0000000b0a0d7210 */ /* 0x000fca0007ffe0ff */
[----:B0-----:R-:W-:-:S05]  /*09e0*/  IMAD.WIDE R4, R13, 0x4, R4 ;  /* 0x000000040d047825 */ /* 0x001fca00078e0204 */
[----:B------:R-:W2:Y:S04]  /*09f0*/  LDG.E R14, desc[UR8][R4.64] ;  /* 0x00000008040e7981 */ /* 0x000ea8000c1e1900 */
[----:B------:R-:W3:Y:S04]  /*0a00*/  LDG.E R19, desc[UR8][R4.64+0x4] ;  /* 0x0000040804137981 */ /* 0x000ee8000c1e1900 */
[----:B------:R-:W4:Y:S04]  /*0a10*/  LDG.E R12, desc[UR8][R4.64+0x8] ;  /* 0x00000808040c7981 */ /* 0x000f28000c1e1900 */
[----:B------:R-:W5:Y:S01]  /*0a20*/  LDG.E R25, desc[UR8][R4.64+0xc] ;  /* 0x00000c0804197981 */ /* 0x000f62000c1e1900 */
[----:B------:R-:W-:Y:S01]  /*0a30*/  MOV R16, 0x400 ;  /* 0x0000040000107802 */ /* 0x000fe20000000f00 */
[----:B------:R-:W-:Y:S01]  /*0a40*/  IMAD R13, R9, UR4, R11 ;  /* 0x00000004090d7c24 */ /* 0x000fe2000f8e020b */
[----:B------:R-:W-:Y:S01]  /*0a50*/  IADD3 R11, PT, PT, R11, 0x4, RZ ;  /* 0x000000040b0b7810 */ /* 0x000fe20007ffe0ff */
[----:B------:R-:W0:Y:S02]  /*0a60*/  S2R R17, SR_CgaCtaId ;  /* 0x0000000000117919 */ /* 0x000e240000008800 */
[----:B0-----:R-:W-:-:S05]  /*0a70*/  LEA R16, R17, R16, 0x18 ;  /* 0x0000001011107211 */ /* 0x001fca00078ec0ff */
[----:B------:R-:W-:-:S05]  /*0a80*/  IMAD R13, R13, 0x4, R16 ;  /* 0x000000040d0d7824 */ /* 0x000fca00078e0210 */
[----:B------:R-:W2:Y:S04]  /*0a90*/  LDS R16, [R13] ;  /* 0x000000000d107984 */ /* 0x000ea80000000800 */
[----:B------:R-:W3:Y:S04]  /*0aa0*/  LDS R17, [R13+0x4] ;  /* 0x000004000d117984 */ /* 0x000ee80000000800 */
[----:B------:R-:W4:Y:S04]  /*0ab0*/  LDS R18, [R13+0x8] ;  /* 0x000008000d127984 */ /* 0x000f280000000800 */
[----:B------:R-:W5:Y:S01]  /*0ac0*/  LDS R20, [R13+0xc] ;  /* 0x00000c000d147984 */ /* 0x000f620000000800 */
[----:B--2---:R-:W-:-:S04]  /*0ad0*/  IMAD R14, R14, R16, R15 ;  /* 0x000000100e0e7224 */ /* 0x004fc800078e020f */
[----:B---3--:R-:W-:-:S04]  /*0ae0*/  IMAD R17, R19, R17, R14 ;  /* 0x0000001113117224 */ /* 0x008fc800078e020e */
[----:B----4-:R-:W-:-:S04]  /*0af0*/  IMAD R12, R12, R18, R17 ;  /* 0x000000120c0c7224 */ /* 0x010fc800078e0211 */
[----:B-----5:R-:W-:-:S07]  /*0b00*/  IMAD R15, R25, R20, R12 ;  /* 0x00000014190f7224 */ /* 0x020fce00078e020c */
.L_x_7:
[----:B------:R-:W-:Y:S05]  /*0b10*/  @!P2 BRA `(.L_x_5) ;  /* 0x000000000050a947 */ /* 0x000fea0003800000 */
[----:B------:R-:W0:Y:S01]  /*0b20*/  LDC.64 R4, c[0x0][0x380] ;  /* 0x0000e000ff047b82 */ /* 0x000e220000000a00 */
[----:B------:R-:W-:-:S05]  /*0b30*/  IADD3 R13, PT, PT, R10, R11, RZ ;  /* 0x0000000b0a0d7210 */ /* 0x000fca0007ffe0ff */
[----:B0-----:R-:W-:-:S05]  /*0b40*/  IMAD.WIDE R4, R13, 0x4, R4 ;  /* 0x000000040d047825 */ /* 0x001fca00078e0204 */
[----:B------:R-:W2:Y:S01]  /*0b50*/  LDG.E R10, desc[UR8][R4.64] ;  /* 0x00000008040a7981 */ /* 0x000ea2000c1e1900 */
[----:B------:R-:W-:Y:S01]  /*0b60*/  MOV R12, 0x400 ;  /* 0x00000400000c7802 */ /* 0x000fe20000000f00 */
[----:B------:R-:W-:Y:S01]  /*0b70*/  IMAD R11, R9, UR4, R11 ;  /* 0x00000004090b7c24 */ /* 0x000fe2000f8e020b */
[----:B------:R-:W-:Y:S01]  /*0b80*/  ISETP.NE.AND P2, PT, R23, 0x1, PT ;  /* 0x000000011700780c */ /* 0x000fe20003f45270 */
[----:B------:R-:W0:Y:S02]  /*0b90*/  S2R R13, SR_CgaCtaId ;  /* 0x00000000000d7919 */ /* 0x000e240000008800 */
[----:B0-----:R-:W-:-:S04]  /*0ba0*/  LEA R12, R13, R12, 0x18 ;  /* 0x0000000c0d0c7211 */ /* 0x001fc800078ec0ff */
[----:B------:R-:W-:-:S05]  /*0bb0*/  LEA R14, R11, R12, 0x2 ;  /* 0x0000000c0b0e7211 */ /* 0x000fca00078e10ff */
[----:B------:R-:W2:Y:S02]  /*0bc0*/  LDS R11, [R14] ;  /* 0x000000000e0b7984 */ /* 0x000ea40000000800 */
[----:B--2---:R-:W-:Y:S01]  /*0bd0*/  IMAD R15, R10, R11, R15 ;  /* 0x0000000b0a0f7224 */ /* 0x004fe200078e020f */
[----:B------:R-:W-:Y:S06]  /*0be0*/  @!P2 BRA `(.L_x_5) ;  /* 0x00000000001ca947 */ /* 0x000fec0003800000 */
[----:B------:R-:W-:Y:S01]  /*0bf0*/  ISETP.NE.AND P2, PT, R23, 0x2, PT ;  /* 0x000000021700780c */ /* 0x000fe20003f45270 */
[----:B------:R-:W2:Y:S04]  /*0c00*/  LDG.E R10, desc[UR8][R4.64+0x4] ;  /* 0x00000408040a7981 */ /* 0x000ea8000c1e1900 */
[----:B------:R-:W2:Y:S08]  /*0c10*/  LDS R11, [R14+0x4] ;  /* 0x000004000e0b7984 */ /* 0x000eb00000000800 */
[----:B------:R-:W3:Y:S04]  /*0c20*/  @P2 LDG.E R12, desc[UR8][R4.64+0x8] ;  /* 0x00000808040c2981 */ /* 0x000ee8000c1e1900 */
[----:B------:R-:W3:Y:S01]  /*0c30*/  @P2 LDS R13, [R14+0x8] ;  /* 0x000008000e0d2984 */ /* 0x000ee20000000800 */
[----:B--2---:R-:W-:-:S04]  /*0c40*/  IMAD R15, R10, R11, R15 ;  /* 0x0000000b0a0f7224 */ /* 0x004fc800078e020f */
[----:B---3--:R-:W-:-:S07]  /*0c50*/  @P2 IMAD R15, R12, R13, R15 ;  /* 0x0000000d0c0f2224 */ /* 0x008fce00078e020f */
.L_x_5:
[----:B------:R-:W-:Y:S01]  /*0c60*/  UIADD3 UR4, UPT, UPT, UR4, 0x1, URZ ;  /* 0x0000000104047890 */ /* 0x000fe2000fffe0ff */
[----:B------:R0:W-:Y:S05]  /*0c70*/  STG.E desc[UR8][R2.64], R15 ;  /* 0x0000000f02007986 */ /* 0x0001ea000c101908 */
[----:B------:R-:W-:-:S13]  /*0c80*/  ISETP.NE.AND P2, PT, R9, UR4, PT ;  /* 0x0000000409007c0c */ /* 0x000fda000bf45270 */
[----:B0-----:R-:W-:Y:S05]  /*0c90*/  @P2 BRA `(.L_x_8) ;  /* 0xfffffff4008c2947 */ /* 0x001fea000383ffff */
[----:B------:R-:W-:Y:S05]  /*0ca0*/  EXIT ;  /* 0x000000000000794d */ /* 0x000fea0003800000 */
.L_x_9:
        /* <DEDUP_REMOVED lines=13> */
.L_x_11:


//--------------------- .nv.global.init           --------------------------
	.section	.nv.global.init,"aw",@progbits
.nv.global.init:
	.type		$str$1,@object
	.size		$str$1,($str$2 - $str$1)
$str$1:
        /*0000*/ 	.byte	0x30, 0x00
	.type		$str$2,@object
	.size		$str$2,(__unnamed_1 - $str$2)
$str$2:
        /*0002*/ 	.byte	0x2f, 0x74, 0x6d, 0x70, 0x2f, 0x73, 0x61, 0x73, 0x73, 0x5f, 0x63, 0x75, 0x5f, 0x62, 0x74, 0x66
        /*0012*/ 	.byte	0x64, 0x39, 0x75, 0x75, 0x36, 0x2f, 0x6b, 0x2e, 0x63, 0x75, 0x00
	.type		__unnamed_1,@object
	.size		__unnamed_1,($str - __unnamed_1)
__unnamed_1:
        /*001d*/ 	.byte	0x76, 0x6f, 0x69, 0x64, 0x20, 0x63, 0x68, 0x65, 0x63, 0x6b, 0x28, 0x69, 0x6e, 0x74, 0x20, 0x2a
        /*002d*/ 	.byte	0x2c, 0x20, 0x69, 0x6e, 0x74, 0x20, 0x2a, 0x2c, 0x20, 0x69, 0x6e, 0x74, 0x2c, 0x20, 0x69, 0x6e
        /*003d*/ 	.byte	0x74, 0x29, 0x00
	.type		$str,@object
	.size		$str,(.L_1 - $str)
$str:
        /*0040*/ 	.byte	0x4d, 0x69, 0x73, 0x6d, 0x61, 0x74, 0x63, 0x68, 0x20, 0x61, 0x74, 0x20, 0x69, 0x6e, 0x64, 0x65
        /*0050*/ 	.byte	0x78, 0x20, 0x25, 0x64, 0x3a, 0x20, 0x43, 0x50, 0x55, 0x20, 0x76, 0x61, 0x6c, 0x75, 0x65, 0x20
        /*0060*/ 	.byte	0x3d, 0x20, 0x25, 0x64, 0x2c, 0x20, 0x47, 0x50, 0x55, 0x20, 0x76, 0x61, 0x6c, 0x75, 0x65, 0x20
        /*0070*/ 	.byte	0x3d, 0x20, 0x25, 0x64, 0x0a, 0x00
.L_1:


//--------------------- .nv.shared._Z5checkPiS_ii --------------------------
	.section	.nv.shared._Z5checkPiS_ii,"aw",@nobits
	.sectionflags	@""
	.align	16
	.zero		1024


//--------------------- .nv.shared.reserved.0     --------------------------
	.section	.nv.shared.reserved.0,"aw",@nobits
	.weak		__nv_reservedSMEM_offset_0_alias
	.size		__nv_reservedSMEM_offset_0_alias, 0, 64
	.other		__nv_reservedSMEM_offset_0_alias,@"STO_CUDA_RESERVED_SHARED STV_DEFAULT"
__nv_reservedSMEM_offset_0_alias:
	.zero		0
	.zero		64


//--------------------- .nv.shared._Z14gpu_convultionPiS_S_iii --------------------------
	.section	.nv.shared._Z14gpu_convultionPiS_S_iii,"aw",@nobits
	.sectionflags	@""
	.align	16
	.zero		1024


//--------------------- .nv.constant0._Z5checkPiS_ii --------------------------
	.section	.nv.constant0._Z5checkPiS_ii,"a",@progbits
	.sectionflags	@""
	.align	4
.nv.constant0._Z5checkPiS_ii:
	.zero		920


//--------------------- .nv.constant0._Z14gpu_convultionPiS_S_iii --------------------------
	.section	.nv.constant0._Z14gpu_convultionPiS_S_iii,"a",@progbits
	.sectionflags	@""
	.align	4
.nv.constant0._Z14gpu_convultionPiS_S_iii:
	.zero		932


//--------------------- SYMBOLS --------------------------

	.type		.nv.reservedSmem.offset0,@object
	.size		.nv.reservedSmem.offset0,0x4
	.type		.nv.reservedSmem.cap,@object
	.size		.nv.reservedSmem.cap,0x4
	.type		vprintf,@function
	.type		__assertfail,@function
